//
// Generated by NVIDIA NVVM Compiler
//
// Compiler Build ID: CL-36424714
// Cuda compilation tools, release 13.0, V13.0.88
// Based on NVVM 20.0.0
//

.version 9.0
.target sm_100
.address_size 64

	// .globl	_Z10multKerneliPfS_S_

.visible .entry _Z10multKerneliPfS_S_(
	.param .u32 _Z10multKerneliPfS_S__param_0,
	.param .u64 .ptr .align 1 _Z10multKerneliPfS_S__param_1,
	.param .u64 .ptr .align 1 _Z10multKerneliPfS_S__param_2,
	.param .u64 .ptr .align 1 _Z10multKerneliPfS_S__param_3
)
{
	.reg .pred 	%p<10>;
	.reg .b32 	%r<23>;
	.reg .b32 	%f<88>;
	.reg .b64 	%rd<40>;

	ld.param.u32 	%r16, [_Z10multKerneliPfS_S__param_0];
	ld.param.u64 	%rd22, [_Z10multKerneliPfS_S__param_1];
	ld.param.u64 	%rd23, [_Z10multKerneliPfS_S__param_2];
	ld.param.u64 	%rd24, [_Z10multKerneliPfS_S__param_3];
	cvta.to.global.u64 	%rd1, %rd24;
	cvta.to.global.u64 	%rd2, %rd23;
	cvta.to.global.u64 	%rd3, %rd22;
	setp.lt.s32 	%p1, %r16, 1;
	@%p1 bra 	$L__BB0_13;
	and.b32  	%r1, %r16, 15;
	setp.lt.u32 	%p2, %r16, 16;
	mov.b32 	%r20, 0;
	@%p2 bra 	$L__BB0_4;
	and.b32  	%r20, %r16, 2147483632;
	neg.s32 	%r18, %r20;
	add.s64 	%rd36, %rd3, 32;
	add.s64 	%rd35, %rd2, 32;
	add.s64 	%rd34, %rd1, 32;
$L__BB0_3:
	.pragma "nounroll";
	ld.global.f32 	%f1, [%rd36+-32];
	ld.global.f32 	%f2, [%rd35+-32];
	mul.f32 	%f3, %f1, %f2;
	st.global.f32 	[%rd34+-32], %f3;
	ld.global.f32 	%f4, [%rd36+-28];
	ld.global.f32 	%f5, [%rd35+-28];
	mul.f32 	%f6, %f4, %f5;
	st.global.f32 	[%rd34+-28], %f6;
	ld.global.f32 	%f7, [%rd36+-24];
	ld.global.f32 	%f8, [%rd35+-24];
	mul.f32 	%f9, %f7, %f8;
	st.global.f32 	[%rd34+-24], %f9;
	ld.global.f32 	%f10, [%rd36+-20];
	ld.global.f32 	%f11, [%rd35+-20];
	mul.f32 	%f12, %f10, %f11;
	st.global.f32 	[%rd34+-20], %f12;
	ld.global.f32 	%f13, [%rd36+-16];
	ld.global.f32 	%f14, [%rd35+-16];
	mul.f32 	%f15, %f13, %f14;
	st.global.f32 	[%rd34+-16], %f15;
	ld.global.f32 	%f16, [%rd36+-12];
	ld.global.f32 	%f17, [%rd35+-12];
	mul.f32 	%f18, %f16, %f17;
	st.global.f32 	[%rd34+-12], %f18;
	ld.global.f32 	%f19, [%rd36+-8];
	ld.global.f32 	%f20, [%rd35+-8];
	mul.f32 	%f21, %f19, %f20;
	st.global.f32 	[%rd34+-8], %f21;
	ld.global.f32 	%f22, [%rd36+-4];
	ld.global.f32 	%f23, [%rd35+-4];
	mul.f32 	%f24, %f22, %f23;
	st.global.f32 	[%rd34+-4], %f24;
	ld.global.f32 	%f25, [%rd36];
	ld.global.f32 	%f26, [%rd35];
	mul.f32 	%f27, %f25, %f26;
	st.global.f32 	[%rd34], %f27;
	ld.global.f32 	%f28, [%rd36+4];
	ld.global.f32 	%f29, [%rd35+4];
	mul.f32 	%f30, %f28, %f29;
	st.global.f32 	[%rd34+4], %f30;
	ld.global.f32 	%f31, [%rd36+8];
	ld.global.f32 	%f32, [%rd35+8];
	mul.f32 	%f33, %f31, %f32;
	st.global.f32 	[%rd34+8], %f33;
	ld.global.f32 	%f34, [%rd36+12];
	ld.global.f32 	%f35, [%rd35+12];
	mul.f32 	%f36, %f34, %f35;
	st.global.f32 	[%rd34+12], %f36;
	ld.global.f32 	%f37, [%rd36+16];
	ld.global.f32 	%f38, [%rd35+16];
	mul.f32 	%f39, %f37, %f38;
	st.global.f32 	[%rd34+16], %f39;
	ld.global.f32 	%f40, [%rd36+20];
	ld.global.f32 	%f41, [%rd35+20];
	mul.f32 	%f42, %f40, %f41;
	st.global.f32 	[%rd34+20], %f42;
	ld.global.f32 	%f43, [%rd36+24];
	ld.global.f32 	%f44, [%rd35+24];
	mul.f32 	%f45, %f43, %f44;
	st.global.f32 	[%rd34+24], %f45;
	ld.global.f32 	%f46, [%rd36+28];
	ld.global.f32 	%f47, [%rd35+28];
	mul.f32 	%f48, %f46, %f47;
	st.global.f32 	[%rd34+28], %f48;
	add.s32 	%r18, %r18, 16;
	add.s64 	%rd36, %rd36, 64;
	add.s64 	%rd35, %rd35, 64;
	add.s64 	%rd34, %rd34, 64;
	setp.ne.s32 	%p3, %r18, 0;
	@%p3 bra 	$L__BB0_3;
$L__BB0_4:
	setp.eq.s32 	%p4, %r1, 0;
	@%p4 bra 	$L__BB0_13;
	and.b32  	%r7, %r16, 7;
	setp.lt.u32 	%p5, %r1, 8;
	@%p5 bra 	$L__BB0_7;
	mul.wide.u32 	%rd25, %r20, 4;
	add.s64 	%rd26, %rd3, %rd25;
	ld.global.f32 	%f49, [%rd26];
	add.s64 	%rd27, %rd2, %rd25;
	ld.global.f32 	%f50, [%rd27];
	mul.f32 	%f51, %f49, %f50;
	add.s64 	%rd28, %rd1, %rd25;
	st.global.f32 	[%rd28], %f51;
	ld.global.f32 	%f52, [%rd26+4];
	ld.global.f32 	%f53, [%rd27+4];
	mul.f32 	%f54, %f52, %f53;
	st.global.f32 	[%rd28+4], %f54;
	ld.global.f32 	%f55, [%rd26+8];
	ld.global.f32 	%f56, [%rd27+8];
	mul.f32 	%f57, %f55, %f56;
	st.global.f32 	[%rd28+8], %f57;
	ld.global.f32 	%f58, [%rd26+12];
	ld.global.f32 	%f59, [%rd27+12];
	mul.f32 	%f60, %f58, %f59;
	st.global.f32 	[%rd28+12], %f60;
	ld.global.f32 	%f61, [%rd26+16];
	ld.global.f32 	%f62, [%rd27+16];
	mul.f32 	%f63, %f61, %f62;
	st.global.f32 	[%rd28+16], %f63;
	ld.global.f32 	%f64, [%rd26+20];
	ld.global.f32 	%f65, [%rd27+20];
	mul.f32 	%f66, %f64, %f65;
	st.global.f32 	[%rd28+20], %f66;
	ld.global.f32 	%f67, [%rd26+24];
	ld.global.f32 	%f68, [%rd27+24];
	mul.f32 	%f69, %f67, %f68;
	st.global.f32 	[%rd28+24], %f69;
	ld.global.f32 	%f70, [%rd26+28];
	ld.global.f32 	%f71, [%rd27+28];
	mul.f32 	%f72, %f70, %f71;
	st.global.f32 	[%rd28+28], %f72;
	add.s32 	%r20, %r20, 8;
$L__BB0_7:
	setp.eq.s32 	%p6, %r7, 0;
	@%p6 bra 	$L__BB0_13;
	and.b32  	%r10, %r16, 3;
	setp.lt.u32 	%p7, %r7, 4;
	@%p7 bra 	$L__BB0_10;
	mul.wide.u32 	%rd29, %r20, 4;
	add.s64 	%rd30, %rd3, %rd29;
	ld.global.f32 	%f73, [%rd30];
	add.s64 	%rd31, %rd2, %rd29;
	ld.global.f32 	%f74, [%rd31];
	mul.f32 	%f75, %f73, %f74;
	add.s64 	%rd32, %rd1, %rd29;
	st.global.f32 	[%rd32], %f75;
	ld.global.f32 	%f76, [%rd30+4];
	ld.global.f32 	%f77, [%rd31+4];
	mul.f32 	%f78, %f76, %f77;
	st.global.f32 	[%rd32+4], %f78;
	ld.global.f32 	%f79, [%rd30+8];
	ld.global.f32 	%f80, [%rd31+8];
	mul.f32 	%f81, %f79, %f80;
	st.global.f32 	[%rd32+8], %f81;
	ld.global.f32 	%f82, [%rd30+12];
	ld.global.f32 	%f83, [%rd31+12];
	mul.f32 	%f84, %f82, %f83;
	st.global.f32 	[%rd32+12], %f84;
	add.s32 	%r20, %r20, 4;
$L__BB0_10:
	setp.eq.s32 	%p8, %r10, 0;
	@%p8 bra 	$L__BB0_13;
	mul.wide.u32 	%rd33, %r20, 4;
	add.s64 	%rd39, %rd1, %rd33;
	add.s64 	%rd38, %rd2, %rd33;
	add.s64 	%rd37, %rd3, %rd33;
	neg.s32 	%r22, %r10;
$L__BB0_12:
	.pragma "nounroll";
	ld.global.f32 	%f85, [%rd37];
	ld.global.f32 	%f86, [%rd38];
	mul.f32 	%f87, %f85, %f86;
	st.global.f32 	[%rd39], %f87;
	add.s64 	%rd39, %rd39, 4;
	add.s64 	%rd38, %rd38, 4;
	add.s64 	%rd37, %rd37, 4;
	add.s32 	%r22, %r22, 1;
	setp.ne.s32 	%p9, %r22, 0;
	@%p9 bra 	$L__BB0_12;
$L__BB0_13:
	ret;

}


// ===== COMPILED SASS (sm_100) =====

	.target	sm_100

	.elftype	@"ET_EXEC"


//--------------------- .note.nv.tkinfo           --------------------------
	.section	.note.nv.tkinfo,"",@"SHT_NOTE"
	.sectionflags	@"SHF_NOTE_NV_TKINFO"
	.tkinfo
        /*0018*/ 	.word	0x00000002
        /*0030*/ 	.string	""
        /*0030*/ 	.string	"ptxas"
        /*0030*/ 	.string	"Cuda compilation tools, release 13.0, V13.0.88"
        /*0030*/ 	.string	"Build cuda_13.0.r13.0/compiler.36424714_0"
        /*0030*/ 	.string	"-arch sm_100 -m 64 "



//--------------------- .note.nv.cuinfo           --------------------------
	.section	.note.nv.cuinfo,"",@"SHT_NOTE"
	.sectionflags	@"SHF_NOTE_NV_CUINFO"
        /*0018*/ 	.short	0x0002
        /*001a*/ 	.short	0x0064
        /*001c*/ 	.short	0x0082
	.zero		2


//--------------------- .nv.info                  --------------------------
	.section	.nv.info,"",@"SHT_CUDA_INFO"
	.align	4


	//----- nvinfo : EIATTR_REGCOUNT
	.align		4
        /*0000*/ 	.byte	0x04, 0x2f
        /*0002*/ 	.short	(.L_1 - .L_0)
	.align		4
.L_0:
        /*0004*/ 	.word	index@(_Z10multKerneliPfS_S_)
        /*0008*/ 	.word	0x00000014


	//----- nvinfo : EIATTR_FRAME_SIZE
	.align		4
.L_1:
        /*000c*/ 	.byte	0x04, 0x11
        /*000e*/ 	.short	(.L_3 - .L_2)
	.align		4
.L_2:
        /*0010*/ 	.word	index@(_Z10multKerneliPfS_S_)
        /*0014*/ 	.word	0x00000000


	//----- nvinfo : EIATTR_MIN_STACK_SIZE
	.align		4
.L_3:
        /*0018*/ 	.byte	0x04, 0x12
        /*001a*/ 	.short	(.L_5 - .L_4)
	.align		4
.L_4:
        /*001c*/ 	.word	index@(_Z10multKerneliPfS_S_)
        /*0020*/ 	.word	0x00000000
.L_5:


//--------------------- .nv.compat                --------------------------
	.section	.nv.compat,"",@"SHT_CUDA_COMPAT_INFO"
	.align	4
        /*0000*/ 	.byte	0x02, 0x09, 0x00, 0x00, 0x02, 0x02, 0x01, 0x00, 0x02, 0x05, 0x05, 0x00, 0x03, 0x07, 0x01, 0x01
        /*0010*/ 	.byte	0x02, 0x03, 0x00, 0x00, 0x02, 0x06, 0x01, 0x00, 0x04, 0x0b, 0x08, 0x00, 0x09, 0x00, 0x00, 0x00
        /*0020*/ 	.byte	0x00, 0x00, 0x00, 0x00


//--------------------- .nv.info._Z10multKerneliPfS_S_ --------------------------
	.section	.nv.info._Z10multKerneliPfS_S_,"",@"SHT_CUDA_INFO"
	.sectionflags	@""
	.align	4


	//----- nvinfo : EIATTR_CUDA_API_VERSION
	.align		4
        /*0000*/ 	.byte	0x04, 0x37
        /*0002*/ 	.short	(.L_7 - .L_6)
.L_6:
        /*0004*/ 	.word	0x00000082


	//----- nvinfo : EIATTR_KPARAM_INFO
	.align		4
.L_7:
        /*0008*/ 	.byte	0x04, 0x17
        /*000a*/ 	.short	(.L_9 - .L_8)
.L_8:
        /*000c*/ 	.word	0x00000000
        /*0010*/ 	.short	0x0003
        /*0012*/ 	.short	0x0018
        /*0014*/ 	.byte	0x00, 0xf5, 0x21, 0x00


	//----- nvinfo : EIATTR_KPARAM_INFO
	.align		4
.L_9:
        /*0018*/ 	.byte	0x04, 0x17
        /*001a*/ 	.short	(.L_11 - .L_10)
.L_10:
        /*001c*/ 	.word	0x00000000
        /*0020*/ 	.short	0x0002
        /*0022*/ 	.short	0x0010
        /*0024*/ 	.byte	0x00, 0xf5, 0x21, 0x00


	//----- nvinfo : EIATTR_KPARAM_INFO
	.align		4
.L_11:
        /*0028*/ 	.byte	0x04, 0x17
        /*002a*/ 	.short	(.L_13 - .L_12)
.L_12:
        /*002c*/ 	.word	0x00000000
        /*0030*/ 	.short	0x0001
        /*0032*/ 	.short	0x0008
        /*0034*/ 	.byte	0x00, 0xf5, 0x21, 0x00


	//----- nvinfo : EIATTR_KPARAM_INFO
	.align		4
.L_13:
        /*0038*/ 	.byte	0x04, 0x17
        /*003a*/ 	.short	(.L_15 - .L_14)
.L_14:
        /*003c*/ 	.word	0x00000000
        /*0040*/ 	.short	0x0000
        /*0042*/ 	.short	0x0000
        /*0044*/ 	.byte	0x00, 0xf0, 0x11, 0x00


	//----- nvinfo : EIATTR_SPARSE_MMA_MASK
	.align		4
.L_15:
        /*0048*/ 	.byte	0x03, 0x50
        /*004a*/ 	.short	0x0000


	//----- nvinfo : EIATTR_MAXREG_COUNT
	.align		4
        /*004c*/ 	.byte	0x03, 0x1b
        /*004e*/ 	.short	0x00ff


	//----- nvinfo : EIATTR_MERCURY_ISA_VERSION
	.align		4
        /*0050*/ 	.byte	0x03, 0x5f
        /*0052*/ 	.short	0x0101


	//----- nvinfo : EIATTR_VRC_CTA_INIT_COUNT
	.align		4
        /*0054*/ 	.byte	0x02, 0x4a
	.zero		1
	.zero		1


	//----- nvinfo : EIATTR_EXIT_INSTR_OFFSETS
	.align		4
        /*0058*/ 	.byte	0x04, 0x1c
        /*005a*/ 	.short	(.L_17 - .L_16)


	//   ....[0]....
.L_16:
        /*005c*/ 	.word	0x00000030


	//   ....[1]....
        /*0060*/ 	.word	0x00000680


	//   ....[2]....
        /*0064*/ 	.word	0x00000940


	//   ....[3]....
        /*0068*/ 	.word	0x00000b00


	//   ....[4]....
        /*006c*/ 	.word	0x00000ce0


	//----- nvinfo : EIATTR_CBANK_PARAM_SIZE
	.align		4
.L_17:
        /*0070*/ 	.byte	0x03, 0x19
        /*0072*/ 	.short	0x0020


	//----- nvinfo : EIATTR_PARAM_CBANK
	.align		4
        /*0074*/ 	.byte	0x04, 0x0a
        /*0076*/ 	.short	(.L_19 - .L_18)
	.align		4
.L_18:
        /*0078*/ 	.word	index@(.nv.constant0._Z10multKerneliPfS_S_)
        /*007c*/ 	.short	0x0380
        /*007e*/ 	.short	0x0020


	//----- nvinfo : EIATTR_SW_WAR
	.align		4
.L_19:
        /*0080*/ 	.byte	0x04, 0x36
        /*0082*/ 	.short	(.L_21 - .L_20)
.L_20:
        /*0084*/ 	.word	0x00000008
.L_21:


//--------------------- .nv.callgraph             --------------------------
	.section	.nv.callgraph,"",@"SHT_CUDA_CALLGRAPH"
	.align	4
	.sectionentsize	8
	.align		4
        /*0000*/ 	.word	0x00000000
	.align		4
        /*0004*/ 	.word	0xffffffff
	.align		4
        /*0008*/ 	.word	0x00000000
	.align		4
        /*000c*/ 	.word	0xfffffffe
	.align		4
        /*0010*/ 	.word	0x00000000
	.align		4
        /*0014*/ 	.word	0xfffffffd
	.align		4
        /*0018*/ 	.word	0x00000000
	.align		4
        /*001c*/ 	.word	0xfffffffc


//--------------------- .text._Z10multKerneliPfS_S_ --------------------------
	.section	.text._Z10multKerneliPfS_S_,"ax",@progbits
	.align	128
        .global         _Z10multKerneliPfS_S_
        .type           _Z10multKerneliPfS_S_,@function
        .size           _Z10multKerneliPfS_S_,(.L_x_6 - _Z10multKerneliPfS_S_)
        .other          _Z10multKerneliPfS_S_,@"STO_CUDA_ENTRY STV_DEFAULT"
_Z10multKerneliPfS_S_:
.text._Z10multKerneliPfS_S_:
[----:B------:R-:W-:Y:S08]  /*0000*/  LDC R1, c[0x0][0x37c] ;  /* 0x0000df00ff017b82 */ /* 0x000ff00000000800 */
[----:B------:R-:W0:Y:S02]  /*0010*/  LDC R2, c[0x0][0x380] ;  /* 0x0000e000ff027b82 */ /* 0x000e240000000800 */
[----:B0-----:R-:W-:-:S13]  /*0020*/  ISETP.GE.AND P0, PT, R2, 0x1, PT ;  /* 0x000000010200780c */ /* 0x001fda0003f06270 */
[----:B------:R-:W-:Y:S05]  /*0030*/  @!P0 EXIT ;  /* 0x000000000000894d */ /* 0x000fea0003800000 */
[C---:B------:R-:W-:Y:S01]  /*0040*/  ISETP.GE.U32.AND P1, PT, R2.reuse, 0x10, PT ;  /* 0x000000100200780c */ /* 0x040fe20003f26070 */
[----:B------:R-:W0:Y:S01]  /*0050*/  LDCU.64 UR10, c[0x0][0x358] ;  /* 0x00006b00ff0a77ac */ /* 0x000e220008000a00 */
[----:B------:R-:W-:Y:S01]  /*0060*/  LOP3.LUT R12, R2, 0xf, RZ, 0xc0, !PT ;  /* 0x0000000f020c7812 */ /* 0x000fe200078ec0ff */
[----:B------:R-:W-:-:S03]  /*0070*/  HFMA2 R0, -RZ, RZ, 0, 0 ;  /* 0x00000000ff007431 */ /* 0x000fc600000001ff */
[----:B------:R-:W-:-:S07]  /*0080*/  ISETP.NE.AND P0, PT, R12, RZ, PT ;  /* 0x000000ff0c00720c */ /* 0x000fce0003f05270 */
[----:B------:R-:W-:Y:S06]  /*0090*/  @!P1 BRA `(.L_x_0) ;  /* 0x0000000400789947 */ /* 0x000fec0003800000 */
[----:B------:R-:W1:Y:S01]  /*00a0*/  LDCU.64 UR8, c[0x0][0x388] ;  /* 0x00007100ff0877ac */ /* 0x000e620008000a00 */
[----:B------:R-:W-:Y:S01]  /*00b0*/  LOP3.LUT R0, R2, 0x7ffffff0, RZ, 0xc0, !PT ;  /* 0x7ffffff002007812 */ /* 0x000fe200078ec0ff */
[----:B------:R-:W2:Y:S03]  /*00c0*/  LDCU.128 UR12, c[0x0][0x390] ;  /* 0x00007200ff0c77ac */ /* 0x000ea60008000c00 */
[----:B------:R-:W-:Y:S01]  /*00d0*/  IADD3 R3, PT, PT, -R0, RZ, RZ ;  /* 0x000000ff00037210 */ /* 0x000fe20007ffe1ff */
[----:B-1----:R-:W-:Y:S02]  /*00e0*/  UIADD3 UR8, UP0, UPT, UR8, 0x20, URZ ;  /* 0x0000002008087890 */ /* 0x002fe4000ff1e0ff */
[----:B--2---:R-:W-:Y:S02]  /*00f0*/  UIADD3 UR6, UP1, UPT, UR12, 0x20, URZ ;  /* 0x000000200c067890 */ /* 0x004fe4000ff3e0ff */
[----:B------:R-:W-:-:S02]  /*0100*/  UIADD3 UR4, UP2, UPT, UR14, 0x20, URZ ;  /* 0x000000200e047890 */ /* 0x000fc4000ff5e0ff */
[----:B------:R-:W-:Y:S01]  /*0110*/  MOV R16, UR8 ;  /* 0x0000000800107c02 */ /* 0x000fe20008000f00 */
[----:B------:R-:W-:Y:S02]  /*0120*/  UIADD3.X UR9, UPT, UPT, URZ, UR9, URZ, UP0, !UPT ;  /* 0x00000009ff097290 */ /* 0x000fe400087fe4ff */
[----:B------:R-:W-:Y:S01]  /*0130*/  UIADD3.X UR7, UPT, UPT, URZ, UR13, URZ, UP1, !UPT ;  /* 0x0000000dff077290 */ /* 0x000fe20008ffe4ff */
[----:B------:R-:W-:Y:S01]  /*0140*/  IMAD.U32 R11, RZ, RZ, UR6 ;  /* 0x00000006ff0b7e24 */ /* 0x000fe2000f8e00ff */
[----:B------:R-:W-:Y:S01]  /*0150*/  UIADD3.X UR5, UPT, UPT, URZ, UR15, URZ, UP2, !UPT ;  /* 0x0000000fff057290 */ /* 0x000fe200097fe4ff */
[----:B------:R-:W-:Y:S02]  /*0160*/  MOV R10, UR4 ;  /* 0x00000004000a7c02 */ /* 0x000fe40008000f00 */
[----:B------:R-:W-:Y:S02]  /*0170*/  MOV R5, UR9 ;  /* 0x0000000900057c02 */ /* 0x000fe40008000f00 */
[----:B------:R-:W-:Y:S01]  /*0180*/  MOV R14, UR7 ;  /* 0x00000007000e7c02 */ /* 0x000fe20008000f00 */
[----:B------:R-:W-:-:S07]  /*0190*/  IMAD.U32 R13, RZ, RZ, UR5 ;  /* 0x00000005ff0d7e24 */ /* 0x000fce000f8e00ff */
.L_x_1:
[----:B------:R-:W-:Y:S02]  /*01a0*/  MOV R4, R16 ;  /* 0x0000001000047202 */ /* 0x000fe40000000f00 */
[----:B------:R-:W-:Y:S02]  /*01b0*/  MOV R6, R11 ;  /* 0x0000000b00067202 */ /* 0x000fe40000000f00 */
[----:B------:R-:W-:Y:S01]  /*01c0*/  MOV R7, R14 ;  /* 0x0000000e00077202 */ /* 0x000fe20000000f00 */
[----:B0-2---:R-:W2:Y:S04]  /*01d0*/  LDG.E R8, desc[UR10][R4.64+-0x20] ;  /* 0xffffe00a04087981 */ /* 0x005ea8000c1e1900 */
[----:B------:R-:W2:Y:S02]  /*01e0*/  LDG.E R9, desc[UR10][R6.64+-0x20] ;  /* 0xffffe00a06097981 */ /* 0x000ea4000c1e1900 */
[----:B--2---:R-:W-:Y:S01]  /*01f0*/  FMUL R11, R8, R9 ;  /* 0x00000009080b7220 */ /* 0x004fe20000400000 */
[----:B------:R-:W-:Y:S01]  /*0200*/  IMAD.MOV.U32 R8, RZ, RZ, R10 ;  /* 0x000000ffff087224 */ /* 0x000fe200078e000a */
[----:B------:R-:W-:-:S05]  /*0210*/  MOV R9, R13 ;  /* 0x0000000d00097202 */ /* 0x000fca0000000f00 */
[----:B------:R0:W-:Y:S04]  /*0220*/  STG.E desc[UR10][R8.64+-0x20], R11 ;  /* 0xffffe00b08007986 */ /* 0x0001e8000c10190a */
[----:B------:R-:W2:Y:S04]  /*0230*/  LDG.E R10, desc[UR10][R4.64+-0x1c] ;  /* 0xffffe40a040a7981 */ /* 0x000ea8000c1e1900 */
[----:B------:R-:W2:Y:S02]  /*0240*/  LDG.E R13, desc[UR10][R6.64+-0x1c] ;  /* 0xffffe40a060d7981 */ /* 0x000ea4000c1e1900 */
[----:B--2---:R-:W-:-:S05]  /*0250*/  FMUL R13, R10, R13 ;  /* 0x0000000d0a0d7220 */ /* 0x004fca0000400000 */
[----:B------:R1:W-:Y:S04]  /*0260*/  STG.E desc[UR10][R8.64+-0x1c], R13 ;  /* 0xffffe40d08007986 */ /* 0x0003e8000c10190a */
[----:B------:R-:W2:Y:S04]  /*0270*/  LDG.E R10, desc[UR10][R4.64+-0x18] ;  /* 0xffffe80a040a7981 */ /* 0x000ea8000c1e1900 */
[----:B------:R-:W2:Y:S02]  /*0280*/  LDG.E R15, desc[UR10][R6.64+-0x18] ;  /* 0xffffe80a060f7981 */ /* 0x000ea4000c1e1900 */
[----:B--2---:R-:W-:-:S05]  /*0290*/  FMUL R15, R10, R15 ;  /* 0x0000000f0a0f7220 */ /* 0x004fca0000400000 */
[----:B------:R2:W-:Y:S04]  /*02a0*/  STG.E desc[UR10][R8.64+-0x18], R15 ;  /* 0xffffe80f08007986 */ /* 0x0005e8000c10190a */
[----:B------:R-:W3:Y:S04]  /*02b0*/  LDG.E R10, desc[UR10][R4.64+-0x14] ;  /* 0xffffec0a040a7981 */ /* 0x000ee8000c1e1900 */
[----:B------:R-:W3:Y:S02]  /*02c0*/  LDG.E R17, desc[UR10][R6.64+-0x14] ;  /* 0xffffec0a06117981 */ /* 0x000ee4000c1e1900 */
[----:B---3--:R-:W-:-:S05]  /*02d0*/  FMUL R17, R10, R17 ;  /* 0x000000110a117220 */ /* 0x008fca0000400000 */
[----:B------:R3:W-:Y:S04]  /*02e0*/  STG.E desc[UR10][R8.64+-0x14], R17 ;  /* 0xffffec1108007986 */ /* 0x0007e8000c10190a */
[----:B------:R-:W4:Y:S04]  /*02f0*/  LDG.E R10, desc[UR10][R4.64+-0x10] ;  /* 0xfffff00a040a7981 */ /* 0x000f28000c1e1900 */
[----:B0-----:R-:W4:Y:S02]  /*0300*/  LDG.E R11, desc[UR10][R6.64+-0x10] ;  /* 0xfffff00a060b7981 */ /* 0x001f24000c1e1900 */
[----:B----4-:R-:W-:-:S05]  /*0310*/  FMUL R11, R10, R11 ;  /* 0x0000000b0a0b7220 */ /* 0x010fca0000400000 */
[----:B------:R0:W-:Y:S04]  /*0320*/  STG.E desc[UR10][R8.64+-0x10], R11 ;  /* 0xfffff00b08007986 */ /* 0x0001e8000c10190a */
[----:B------:R-:W4:Y:S04]  /*0330*/  LDG.E R10, desc[UR10][R4.64+-0xc] ;  /* 0xfffff40a040a7981 */ /* 0x000f28000c1e1900 */
[----:B-1----:R-:W4:Y:S02]  /*0340*/  LDG.E R13, desc[UR10][R6.64+-0xc] ;  /* 0xfffff40a060d7981 */ /* 0x002f24000c1e1900 */
[----:B----4-:R-:W-:-:S05]  /*0350*/  FMUL R13, R10, R13 ;  /* 0x0000000d0a0d7220 */ /* 0x010fca0000400000 */
[----:B------:R1:W-:Y:S04]  /*0360*/  STG.E desc[UR10][R8.64+-0xc], R13 ;  /* 0xfffff40d08007986 */ /* 0x0003e8000c10190a */
[----:B------:R-:W4:Y:S04]  /*0370*/  LDG.E R10, desc[UR10][R4.64+-0x8] ;  /* 0xfffff80a040a7981 */ /* 0x000f28000c1e1900 */
[----:B--2---:R-:W4:Y:S02]  /*0380*/  LDG.E R15, desc[UR10][R6.64+-0x8] ;  /* 0xfffff80a060f7981 */ /* 0x004f24000c1e1900 */
[----:B----4-:R-:W-:-:S05]  /*0390*/  FMUL R15, R10, R15 ;  /* 0x0000000f0a0f7220 */ /* 0x010fca0000400000 */
[----:B------:R2:W-:Y:S04]  /*03a0*/  STG.E desc[UR10][R8.64+-0x8], R15 ;  /* 0xfffff80f08007986 */ /* 0x0005e8000c10190a */
[----:B------:R-:W4:Y:S04]  /*03b0*/  LDG.E R10, desc[UR10][R4.64+-0x4] ;  /* 0xfffffc0a040a7981 */ /* 0x000f28000c1e1900 */
[----:B---3--:R-:W4:Y:S02]  /*03c0*/  LDG.E R17, desc[UR10][R6.64+-0x4] ;  /* 0xfffffc0a06117981 */ /* 0x008f24000c1e1900 */
[----:B----4-:R-:W-:-:S05]  /*03d0*/  FMUL R17, R10, R17 ;  /* 0x000000110a117220 */ /* 0x010fca0000400000 */
        /* <DEDUP_REMOVED lines=26> */
[----:B--2---:R-:W4:Y:S01]  /*0580*/  LDG.E R15, desc[UR10][R6.64+0x18] ;  /* 0x0000180a060f7981 */ /* 0x004f22000c1e1900 */
[----:B------:R-:W-:Y:S01]  /*0590*/  IADD3 R3, PT, PT, R3, 0x10, RZ ;  /* 0x0000001003037810 */ /* 0x000fe20007ffe0ff */
[----:B----4-:R-:W-:-:S05]  /*05a0*/  FMUL R15, R10, R15 ;  /* 0x0000000f0a0f7220 */ /* 0x010fca0000400000 */
[----:B------:R2:W-:Y:S04]  /*05b0*/  STG.E desc[UR10][R8.64+0x18], R15 ;  /* 0x0000180f08007986 */ /* 0x0005e8000c10190a */
[----:B------:R4:W5:Y:S04]  /*05c0*/  LDG.E R10, desc[UR10][R4.64+0x1c] ;  /* 0x00001c0a040a7981 */ /* 0x000968000c1e1900 */
[----:B---3--:R-:W5:Y:S01]  /*05d0*/  LDG.E R17, desc[UR10][R6.64+0x1c] ;  /* 0x00001c0a06117981 */ /* 0x008f62000c1e1900 */
[----:B------:R-:W-:Y:S02]  /*05e0*/  ISETP.NE.AND P1, PT, R3, RZ, PT ;  /* 0x000000ff0300720c */ /* 0x000fe40003f25270 */
[----:B0-----:R-:W-:-:S02]  /*05f0*/  IADD3 R11, P3, PT, R6, 0x40, RZ ;  /* 0x00000040060b7810 */ /* 0x001fc40007f7e0ff */
[----:B------:R-:W-:-:S03]  /*0600*/  IADD3 R16, P2, PT, R4, 0x40, RZ ;  /* 0x0000004004107810 */ /* 0x000fc60007f5e0ff */
[----:B------:R-:W-:Y:S01]  /*0610*/  IMAD.X R14, RZ, RZ, R7, P3 ;  /* 0x000000ffff0e7224 */ /* 0x000fe200018e0607 */
[----:B----4-:R-:W-:Y:S01]  /*0620*/  IADD3.X R5, PT, PT, RZ, R5, RZ, P2, !PT ;  /* 0x00000005ff057210 */ /* 0x010fe200017fe4ff */
[----:B-----5:R-:W-:Y:S01]  /*0630*/  FMUL R17, R10, R17 ;  /* 0x000000110a117220 */ /* 0x020fe20000400000 */
[----:B------:R-:W-:-:S04]  /*0640*/  IADD3 R10, P4, PT, R8, 0x40, RZ ;  /* 0x00000040080a7810 */ /* 0x000fc80007f9e0ff */
[----:B------:R2:W-:Y:S01]  /*0650*/  STG.E desc[UR10][R8.64+0x1c], R17 ;  /* 0x00001c1108007986 */ /* 0x0005e2000c10190a */
[----:B-1----:R-:W-:Y:S01]  /*0660*/  IADD3.X R13, PT, PT, RZ, R9, RZ, P4, !PT ;  /* 0x00000009ff0d7210 */ /* 0x002fe200027fe4ff */
[----:B------:R-:W-:Y:S07]  /*0670*/  @P1 BRA `(.L_x_1) ;  /* 0xfffffff800c81947 */ /* 0x000fee000383ffff */
.L_x_0:
[----:B0-----:R-:W-:Y:S05]  /*0680*/  @!P0 EXIT ;  /* 0x000000000000894d */ /* 0x001fea0003800000 */
[----:B------:R-:W-:Y:S02]  /*0690*/  ISETP.GE.U32.AND P0, PT, R12, 0x8, PT ;  /* 0x000000080c00780c */ /* 0x000fe40003f06070 */
[----:B------:R-:W-:-:S04]  /*06a0*/  LOP3.LUT R14, R2, 0x7, RZ, 0xc0, !PT ;  /* 0x00000007020e7812 */ /* 0x000fc800078ec0ff */
[----:B------:R-:W-:-:S07]  /*06b0*/  ISETP.NE.AND P1, PT, R14, RZ, PT ;  /* 0x000000ff0e00720c */ /* 0x000fce0003f25270 */
[----:B------:R-:W-:Y:S06]  /*06c0*/  @!P0 BRA `(.L_x_2) ;  /* 0x00000000009c8947 */ /* 0x000fec0003800000 */
[----:B------:R-:W0:Y:S08]  /*06d0*/  LDC.64 R4, c[0x0][0x388] ;  /* 0x0000e200ff047b82 */ /* 0x000e300000000a00 */
[----:B------:R-:W1:Y:S08]  /*06e0*/  LDC.64 R6, c[0x0][0x390] ;  /* 0x0000e400ff067b82 */ /* 0x000e700000000a00 */
[----:B--2---:R-:W2:Y:S01]  /*06f0*/  LDC.64 R8, c[0x0][0x398] ;  /* 0x0000e600ff087b82 */ /* 0x004ea20000000a00 */
[----:B0-----:R-:W-:-:S05]  /*0700*/  IMAD.WIDE.U32 R4, R0, 0x4, R4 ;  /* 0x0000000400047825 */ /* 0x001fca00078e0004 */
[----:B------:R-:W3:Y:S01]  /*0710*/  LDG.E R3, desc[UR10][R4.64] ;  /* 0x0000000a04037981 */ /* 0x000ee2000c1e1900 */
[----:B-1----:R-:W-:-:S05]  /*0720*/  IMAD.WIDE.U32 R6, R0, 0x4, R6 ;  /* 0x0000000400067825 */ /* 0x002fca00078e0006 */
[----:B------:R-:W3:Y:S01]  /*0730*/  LDG.E R10, desc[UR10][R6.64] ;  /* 0x0000000a060a7981 */ /* 0x000ee2000c1e1900 */
[----:B--2---:R-:W-:-:S04]  /*0740*/  IMAD.WIDE.U32 R8, R0, 0x4, R8 ;  /* 0x0000000400087825 */ /* 0x004fc800078e0008 */
[----:B---3--:R-:W-:-:S05]  /*0750*/  FMUL R3, R3, R10 ;  /* 0x0000000a03037220 */ /* 0x008fca0000400000 */
        /* <DEDUP_REMOVED lines=13> */
[----:B0-----:R-:W4:Y:S04]  /*0830*/  LDG.E R3, desc[UR10][R4.64+0x10] ;  /* 0x0000100a04037981 */ /* 0x001f28000c1e1900 */
[----:B------:R-:W4:Y:S02]  /*0840*/  LDG.E R10, desc[UR10][R6.64+0x10] ;  /* 0x0000100a060a7981 */ /* 0x000f24000c1e1900 */
        /* <DEDUP_REMOVED lines=10> */
[----:B------:R-:W2:Y:S04]  /*08f0*/  LDG.E R10, desc[UR10][R4.64+0x1c] ;  /* 0x00001c0a040a7981 */ /* 0x000ea8000c1e1900 */
[----:B---3--:R-:W2:Y:S01]  /*0900*/  LDG.E R15, desc[UR10][R6.64+0x1c] ;  /* 0x00001c0a060f7981 */ /* 0x008ea2000c1e1900 */
[----:B------:R-:W-:Y:S01]  /*0910*/  IADD3 R0, PT, PT, R0, 0x8, RZ ;  /* 0x0000000800007810 */ /* 0x000fe20007ffe0ff */
[----:B--2---:R-:W-:-:S05]  /*0920*/  FMUL R15, R10, R15 ;  /* 0x0000000f0a0f7220 */ /* 0x004fca0000400000 */
[----:B------:R0:W-:Y:S02]  /*0930*/  STG.E desc[UR10][R8.64+0x1c], R15 ;  /* 0x00001c0f08007986 */ /* 0x0001e4000c10190a */
.L_x_2:
[----:B------:R-:W-:Y:S05]  /*0940*/  @!P1 EXIT ;  /* 0x000000000000994d */ /* 0x000fea0003800000 */
[----:B------:R-:W-:Y:S02]  /*0950*/  ISETP.GE.U32.AND P0, PT, R14, 0x4, PT ;  /* 0x000000040e00780c */ /* 0x000fe40003f06070 */
[----:B------:R-:W-:-:S04]  /*0960*/  LOP3.LUT R2, R2, 0x3, RZ, 0xc0, !PT ;  /* 0x0000000302027812 */ /* 0x000fc800078ec0ff */
[----:B------:R-:W-:-:S07]  /*0970*/  ISETP.NE.AND P1, PT, R2, RZ, PT ;  /* 0x000000ff0200720c */ /* 0x000fce0003f25270 */
[----:B------:R-:W-:Y:S06]  /*0980*/  @!P0 BRA `(.L_x_3) ;  /* 0x00000000005c8947 */ /* 0x000fec0003800000 */
[----:B------:R-:W1:Y:S08]  /*0990*/  LDC.64 R4, c[0x0][0x388] ;  /* 0x0000e200ff047b82 */ /* 0x000e700000000a00 */
[----:B------:R-:W3:Y:S08]  /*09a0*/  LDC.64 R6, c[0x0][0x390] ;  /* 0x0000e400ff067b82 */ /* 0x000ef00000000a00 */
[----:B0-2---:R-:W0:Y:S01]  /*09b0*/  LDC.64 R8, c[0x0][0x398] ;  /* 0x0000e600ff087b82 */ /* 0x005e220000000a00 */
[----:B-1----:R-:W-:-:S05]  /*09c0*/  IMAD.WIDE.U32 R4, R0, 0x4, R4 ;  /* 0x0000000400047825 */ /* 0x002fca00078e0004 */
[----:B------:R-:W2:Y:S01]  /*09d0*/  LDG.E R3, desc[UR10][R4.64] ;  /* 0x0000000a04037981 */ /* 0x000ea2000c1e1900 */
[----:B---3--:R-:W-:-:S05]  /*09e0*/  IMAD.WIDE.U32 R6, R0, 0x4, R6 ;  /* 0x0000000400067825 */ /* 0x008fca00078e0006 */
[----:B------:R-:W2:Y:S01]  /*09f0*/  LDG.E R10, desc[UR10][R6.64] ;  /* 0x0000000a060a7981 */ /* 0x000ea2000c1e1900 */
[----:B0-----:R-:W-:-:S04]  /*0a00*/  IMAD.WIDE.U32 R8, R0, 0x4, R8 ;  /* 0x0000000400087825 */ /* 0x001fc800078e0008 */
[----:B--2---:R-:W-:-:S05]  /*0a10*/  FMUL R3, R3, R10 ;  /* 0x0000000a03037220 */ /* 0x004fca0000400000 */
        /* <DEDUP_REMOVED lines=9> */
[----:B------:R-:W2:Y:S04]  /*0ab0*/  LDG.E R10, desc[UR10][R4.64+0xc] ;  /* 0x00000c0a040a7981 */ /* 0x000ea8000c1e1900 */
[----:B------:R-:W2:Y:S01]  /*0ac0*/  LDG.E R15, desc[UR10][R6.64+0xc] ;  /* 0x00000c0a060f7981 */ /* 0x000ea2000c1e1900 */
[----:B------:R-:W-:Y:S01]  /*0ad0*/  IADD3 R0, PT, PT, R0, 0x4, RZ ;  /* 0x0000000400007810 */ /* 0x000fe20007ffe0ff */
[----:B--2---:R-:W-:-:S05]  /*0ae0*/  FMUL R15, R10, R15 ;  /* 0x0000000f0a0f7220 */ /* 0x004fca0000400000 */
[----:B------:R1:W-:Y:S02]  /*0af0*/  STG.E desc[UR10][R8.64+0xc], R15 ;  /* 0x00000c0f08007986 */ /* 0x0003e4000c10190a */
.L_x_3:
[----:B------:R-:W-:Y:S05]  /*0b00*/  @!P1 EXIT ;  /* 0x000000000000994d */ /* 0x000fea0003800000 */
[----:B------:R-:W3:Y:S08]  /*0b10*/  LDC.64 R4, c[0x0][0x398] ;  /* 0x0000e600ff047b82 */ /* 0x000ef00000000a00 */
[----:B------:R-:W4:Y:S08]  /*0b20*/  LDC.64 R6, c[0x0][0x390] ;  /* 0x0000e400ff067b82 */ /* 0x000f300000000a00 */
[----:B012---:R-:W0:Y:S01]  /*0b30*/  LDC.64 R8, c[0x0][0x388] ;  /* 0x0000e200ff087b82 */ /* 0x007e220000000a00 */
[----:B---3--:R-:W-:-:S04]  /*0b40*/  IMAD.WIDE.U32 R4, R0, 0x4, R4 ;  /* 0x0000000400047825 */ /* 0x008fc800078e0004 */
[----:B------:R-:W-:Y:S01]  /*0b50*/  IMAD.MOV.U32 R10, RZ, RZ, R4 ;  /* 0x000000ffff0a7224 */ /* 0x000fe200078e0004 */
[----:B------:R-:W-:Y:S01]  /*0b60*/  MOV R13, R5 ;  /* 0x00000005000d7202 */ /* 0x000fe20000000f00 */
[----:B----4-:R-:W-:-:S05]  /*0b70*/  IMAD.WIDE.U32 R6, R0, 0x4, R6 ;  /* 0x0000000400067825 */ /* 0x010fca00078e0006 */
[----:B------:R-:W-:Y:S01]  /*0b80*/  MOV R11, R7 ;  /* 0x00000007000b7202 */ /* 0x000fe20000000f00 */
[----:B0-----:R-:W-:Y:S01]  /*0b90*/  IMAD.WIDE.U32 R8, R0, 0x4, R8 ;  /* 0x0000000400087825 */ /* 0x001fe200078e0008 */
[----:B------:R-:W-:-:S07]  /*0ba0*/  IADD3 R0, PT, PT, -R2, RZ, RZ ;  /* 0x000000ff02007210 */ /* 0x000fce0007ffe1ff */
.L_x_4:
[----:B0-----:R-:W-:Y:S01]  /*0bb0*/  IMAD.MOV.U32 R2, RZ, RZ, R8 ;  /* 0x000000ffff027224 */ /* 0x001fe200078e0008 */
[----:B------:R-:W-:Y:S02]  /*0bc0*/  MOV R5, R11 ;  /* 0x0000000b00057202 */ /* 0x000fe40000000f00 */
[----:B------:R-:W-:Y:S02]  /*0bd0*/  MOV R3, R9 ;  /* 0x0000000900037202 */ /* 0x000fe40000000f00 */
[----:B------:R-:W-:-:S03]  /*0be0*/  MOV R4, R6 ;  /* 0x0000000600047202 */ /* 0x000fc60000000f00 */
[----:B------:R0:W2:Y:S04]  /*0bf0*/  LDG.E R2, desc[UR10][R2.64] ;  /* 0x0000000a02027981 */ /* 0x0000a8000c1e1900 */
[----:B------:R-:W2:Y:S01]  /*0c00*/  LDG.E R5, desc[UR10][R4.64] ;  /* 0x0000000a04057981 */ /* 0x000ea2000c1e1900 */
[----:B------:R-:W-:Y:S02]  /*0c10*/  IADD3 R0, PT, PT, R0, 0x1, RZ ;  /* 0x0000000100007810 */ /* 0x000fe40007ffe0ff */
[----:B------:R-:W-:Y:S02]  /*0c20*/  IADD3 R6, P2, PT, R6, 0x4, RZ ;  /* 0x0000000406067810 */ /* 0x000fe40007f5e0ff */
[----:B------:R-:W-:Y:S01]  /*0c30*/  ISETP.NE.AND P0, PT, R0, RZ, PT ;  /* 0x000000ff0000720c */ /* 0x000fe20003f05270 */
[----:B0-----:R-:W-:Y:S01]  /*0c40*/  IMAD.MOV.U32 R3, RZ, RZ, R13 ;  /* 0x000000ffff037224 */ /* 0x001fe200078e000d */
[----:B------:R-:W-:-:S02]  /*0c50*/  IADD3 R8, P3, PT, R8, 0x4, RZ ;  /* 0x0000000408087810 */ /* 0x000fc40007f7e0ff */
[----:B------:R-:W-:Y:S02]  /*0c60*/  IADD3.X R11, PT, PT, RZ, R11, RZ, P2, !PT ;  /* 0x0000000bff0b7210 */ /* 0x000fe400017fe4ff */
[----:B------:R-:W-:Y:S01]  /*0c70*/  IADD3.X R9, PT, PT, RZ, R9, RZ, P3, !PT ;  /* 0x00000009ff097210 */ /* 0x000fe20001ffe4ff */
[----:B--2---:R-:W-:Y:S01]  /*0c80*/  FMUL R7, R2, R5 ;  /* 0x0000000502077220 */ /* 0x004fe20000400000 */
[----:B------:R-:W-:Y:S02]  /*0c90*/  MOV R2, R10 ;  /* 0x0000000a00027202 */ /* 0x000fe40000000f00 */
[----:B------:R-:W-:-:S03]  /*0ca0*/  IADD3 R10, P1, PT, R10, 0x4, RZ ;  /* 0x000000040a0a7810 */ /* 0x000fc60007f3e0ff */
[----:B------:R0:W-:Y:S01]  /*0cb0*/  STG.E desc[UR10][R2.64], R7 ;  /* 0x0000000702007986 */ /* 0x0001e2000c10190a */
[----:B------:R-:W-:Y:S01]  /*0cc0*/  IADD3.X R13, PT, PT, RZ, R13, RZ, P1, !PT ;  /* 0x0000000dff0d7210 */ /* 0x000fe20000ffe4ff */
[----:B------:R-:W-:Y:S08]  /*0cd0*/  @P0 BRA `(.L_x_4) ;  /* 0xfffffffc00b40947 */ /* 0x000ff0000383ffff */
[----:B------:R-:W-:Y:S05]  /*0ce0*/  EXIT ;  /* 0x000000000000794d */ /* 0x000fea0003800000 */
.L_x_5:
[----:B------:R-:W-:-:S00]  /*0cf0*/  BRA `(.L_x_5) ;  /* 0xfffffffc00fc7947 */ /* 0x000fc0000383ffff */
[----:B------:R-:W-:-:S00]  /*0d00*/  NOP ;  /* 0x0000000000007918 */ /* 0x000fc00000000000 */
[----:B------:R-:W-:-:S00]  /*0d10*/  NOP ;  /* 0x0000000000007918 */ /* 0x000fc00000000000 */
[----:B------:R-:W-:-:S00]  /*0d20*/  NOP ;  /* 0x0000000000007918 */ /* 0x000fc00000000000 */
[----:B------:R-:W-:-:S00]  /*0d30*/  NOP ;  /* 0x0000000000007918 */ /* 0x000fc00000000000 */
[----:B------:R-:W-:-:S00]  /*0d40*/  NOP ;  /* 0x0000000000007918 */ /* 0x000fc00000000000 */
[----:B------:R-:W-:-:S00]  /*0d50*/  NOP ;  /* 0x0000000000007918 */ /* 0x000fc00000000000 */
[----:B------:R-:W-:-:S00]  /*0d60*/  NOP ;  /* 0x0000000000007918 */ /* 0x000fc00000000000 */
[----:B------:R-:W-:-:S00]  /*0d70*/  NOP ;  /* 0x0000000000007918 */ /* 0x000fc00000000000 */
.L_x_6:


//--------------------- .nv.shared.reserved.0     --------------------------
	.section	.nv.shared.reserved.0,"aw",@nobits
	.weak		__nv_reservedSMEM_offset_0_alias
	.size		__nv_reservedSMEM_offset_0_alias, 0, 64
	.other		__nv_reservedSMEM_offset_0_alias,@"STO_CUDA_RESERVED_SHARED STV_DEFAULT"
__nv_reservedSMEM_offset_0_alias:
	.zero		0
	.zero		64


//--------------------- .nv.constant0._Z10multKerneliPfS_S_ --------------------------
	.section	.nv.constant0._Z10multKerneliPfS_S_,"a",@progbits
	.sectionflags	@""
	.align	4
.nv.constant0._Z10multKerneliPfS_S_:
	.zero		928


//--------------------- SYMBOLS --------------------------

	.type		.nv.reservedSmem.offset0,@object
	.size		.nv.reservedSmem.offset0,0x4
